//
// Generated by NVIDIA NVVM Compiler
//
// Compiler Build ID: CL-36424714
// Cuda compilation tools, release 13.0, V13.0.88
// Based on NVVM 20.0.0
//

.version 9.0
.target sm_100
.address_size 64

	// .globl	_Z15trapezoidalRuledddiPd

.visible .entry _Z15trapezoidalRuledddiPd(
	.param .f64 _Z15trapezoidalRuledddiPd_param_0,
	.param .f64 _Z15trapezoidalRuledddiPd_param_1,
	.param .f64 _Z15trapezoidalRuledddiPd_param_2,
	.param .u32 _Z15trapezoidalRuledddiPd_param_3,
	.param .u64 .ptr .align 1 _Z15trapezoidalRuledddiPd_param_4
)
{
	.reg .pred 	%p<2>;
	.reg .b32 	%r<6>;
	.reg .b64 	%rd<5>;
	.reg .b64 	%fd<7>;

	ld.param.f64 	%fd1, [_Z15trapezoidalRuledddiPd_param_0];
	ld.param.f64 	%fd2, [_Z15trapezoidalRuledddiPd_param_2];
	ld.param.u32 	%r2, [_Z15trapezoidalRuledddiPd_param_3];
	ld.param.u64 	%rd1, [_Z15trapezoidalRuledddiPd_param_4];
	mov.u32 	%r3, %ctaid.x;
	mov.u32 	%r4, %ntid.x;
	mov.u32 	%r5, %tid.x;
	mad.lo.s32 	%r1, %r3, %r4, %r5;
	setp.ge.s32 	%p1, %r1, %r2;
	@%p1 bra 	$L__BB0_2;
	cvta.to.global.u64 	%rd2, %rd1;
	cvt.rn.f64.s32 	%fd3, %r1;
	fma.rn.f64 	%fd4, %fd2, %fd3, %fd1;
	mul.f64 	%fd5, %fd4, %fd4;
	mul.f64 	%fd6, %fd2, %fd5;
	mul.wide.s32 	%rd3, %r1, 8;
	add.s64 	%rd4, %rd2, %rd3;
	st.global.f64 	[%rd4], %fd6;
$L__BB0_2:
	ret;

}


// ===== COMPILED SASS (sm_100) =====

	.target	sm_100

	.elftype	@"ET_EXEC"


//--------------------- .note.nv.tkinfo           --------------------------
	.section	.note.nv.tkinfo,"",@"SHT_NOTE"
	.sectionflags	@"SHF_NOTE_NV_TKINFO"
	.tkinfo
        /*0018*/ 	.word	0x00000002
        /*0030*/ 	.string	""
        /*0030*/ 	.string	"ptxas"
        /*0030*/ 	.string	"Cuda compilation tools, release 13.0, V13.0.88"
        /*0030*/ 	.string	"Build cuda_13.0.r13.0/compiler.36424714_0"
        /*0030*/ 	.string	"-arch sm_100 -m 64 "



//--------------------- .note.nv.cuinfo           --------------------------
	.section	.note.nv.cuinfo,"",@"SHT_NOTE"
	.sectionflags	@"SHF_NOTE_NV_CUINFO"
        /*0018*/ 	.short	0x0002
        /*001a*/ 	.short	0x0064
        /*001c*/ 	.short	0x0082
	.zero		2


//--------------------- .nv.info                  --------------------------
	.section	.nv.info,"",@"SHT_CUDA_INFO"
	.align	4


	//----- nvinfo : EIATTR_REGCOUNT
	.align		4
        /*0000*/ 	.byte	0x04, 0x2f
        /*0002*/ 	.short	(.L_1 - .L_0)
	.align		4
.L_0:
        /*0004*/ 	.word	index@(_Z15trapezoidalRuledddiPd)
        /*0008*/ 	.word	0x0000000c


	//----- nvinfo : EIATTR_FRAME_SIZE
	.align		4
.L_1:
        /*000c*/ 	.byte	0x04, 0x11
        /*000e*/ 	.short	(.L_3 - .L_2)
	.align		4
.L_2:
        /*0010*/ 	.word	index@(_Z15trapezoidalRuledddiPd)
        /*0014*/ 	.word	0x00000000


	//----- nvinfo : EIATTR_MIN_STACK_SIZE
	.align		4
.L_3:
        /*0018*/ 	.byte	0x04, 0x12
        /*001a*/ 	.short	(.L_5 - .L_4)
	.align		4
.L_4:
        /*001c*/ 	.word	index@(_Z15trapezoidalRuledddiPd)
        /*0020*/ 	.word	0x00000000
.L_5:


//--------------------- .nv.compat                --------------------------
	.section	.nv.compat,"",@"SHT_CUDA_COMPAT_INFO"
	.align	4
        /*0000*/ 	.byte	0x02, 0x09, 0x00, 0x00, 0x02, 0x02, 0x01, 0x00, 0x02, 0x05, 0x05, 0x00, 0x03, 0x07, 0x01, 0x01
        /*0010*/ 	.byte	0x02, 0x03, 0x00, 0x00, 0x02, 0x06, 0x01, 0x00, 0x04, 0x0b, 0x08, 0x00, 0x01, 0x00, 0x00, 0x00
        /*0020*/ 	.byte	0x00, 0x00, 0x00, 0x00


//--------------------- .nv.info._Z15trapezoidalRuledddiPd --------------------------
	.section	.nv.info._Z15trapezoidalRuledddiPd,"",@"SHT_CUDA_INFO"
	.sectionflags	@""
	.align	4


	//----- nvinfo : EIATTR_CUDA_API_VERSION
	.align		4
        /*0000*/ 	.byte	0x04, 0x37
        /*0002*/ 	.short	(.L_7 - .L_6)
.L_6:
        /*0004*/ 	.word	0x00000082


	//----- nvinfo : EIATTR_KPARAM_INFO
	.align		4
.L_7:
        /*0008*/ 	.byte	0x04, 0x17
        /*000a*/ 	.short	(.L_9 - .L_8)
.L_8:
        /*000c*/ 	.word	0x00000000
        /*0010*/ 	.short	0x0004
        /*0012*/ 	.short	0x0020
        /*0014*/ 	.byte	0x00, 0xf5, 0x21, 0x00


	//----- nvinfo : EIATTR_KPARAM_INFO
	.align		4
.L_9:
        /*0018*/ 	.byte	0x04, 0x17
        /*001a*/ 	.short	(.L_11 - .L_10)
.L_10:
        /*001c*/ 	.word	0x00000000
        /*0020*/ 	.short	0x0003
        /*0022*/ 	.short	0x0018
        /*0024*/ 	.byte	0x00, 0xf0, 0x11, 0x00


	//----- nvinfo : EIATTR_KPARAM_INFO
	.align		4
.L_11:
        /*0028*/ 	.byte	0x04, 0x17
        /*002a*/ 	.short	(.L_13 - .L_12)
.L_12:
        /*002c*/ 	.word	0x00000000
        /*0030*/ 	.short	0x0002
        /*0032*/ 	.short	0x0010
        /*0034*/ 	.byte	0x00, 0xf0, 0x21, 0x00


	//----- nvinfo : EIATTR_KPARAM_INFO
	.align		4
.L_13:
        /*0038*/ 	.byte	0x04, 0x17
        /*003a*/ 	.short	(.L_15 - .L_14)
.L_14:
        /*003c*/ 	.word	0x00000000
        /*0040*/ 	.short	0x0001
        /*0042*/ 	.short	0x0008
        /*0044*/ 	.byte	0x00, 0xf0, 0x21, 0x00


	//----- nvinfo : EIATTR_KPARAM_INFO
	.align		4
.L_15:
        /*0048*/ 	.byte	0x04, 0x17
        /*004a*/ 	.short	(.L_17 - .L_16)
.L_16:
        /*004c*/ 	.word	0x00000000
        /*0050*/ 	.short	0x0000
        /*0052*/ 	.short	0x0000
        /*0054*/ 	.byte	0x00, 0xf0, 0x21, 0x00


	//----- nvinfo : EIATTR_SPARSE_MMA_MASK
	.align		4
.L_17:
        /*0058*/ 	.byte	0x03, 0x50
        /*005a*/ 	.short	0x0000


	//----- nvinfo : EIATTR_MAXREG_COUNT
	.align		4
        /*005c*/ 	.byte	0x03, 0x1b
        /*005e*/ 	.short	0x00ff


	//----- nvinfo : EIATTR_MERCURY_ISA_VERSION
	.align		4
        /*0060*/ 	.byte	0x03, 0x5f
        /*0062*/ 	.short	0x0101


	//----- nvinfo : EIATTR_VRC_CTA_INIT_COUNT
	.align		4
        /*0064*/ 	.byte	0x02, 0x4a
	.zero		1
	.zero		1


	//----- nvinfo : EIATTR_EXIT_INSTR_OFFSETS
	.align		4
        /*0068*/ 	.byte	0x04, 0x1c
        /*006a*/ 	.short	(.L_19 - .L_18)


	//   ....[0]....
.L_18:
        /*006c*/ 	.word	0x00000070


	//   ....[1]....
        /*0070*/ 	.word	0x00000120


	//----- nvinfo : EIATTR_CBANK_PARAM_SIZE
	.align		4
.L_19:
        /*0074*/ 	.byte	0x03, 0x19
        /*0076*/ 	.short	0x0028


	//----- nvinfo : EIATTR_PARAM_CBANK
	.align		4
        /*0078*/ 	.byte	0x04, 0x0a
        /*007a*/ 	.short	(.L_21 - .L_20)
	.align		4
.L_20:
        /*007c*/ 	.word	index@(.nv.constant0._Z15trapezoidalRuledddiPd)
        /*0080*/ 	.short	0x0380
        /*0082*/ 	.short	0x0028


	//----- nvinfo : EIATTR_SW_WAR
	.align		4
.L_21:
        /*0084*/ 	.byte	0x04, 0x36
        /*0086*/ 	.short	(.L_23 - .L_22)
.L_22:
        /*0088*/ 	.word	0x00000008
.L_23:


//--------------------- .nv.callgraph             --------------------------
	.section	.nv.callgraph,"",@"SHT_CUDA_CALLGRAPH"
	.align	4
	.sectionentsize	8
	.align		4
        /*0000*/ 	.word	0x00000000
	.align		4
        /*0004*/ 	.word	0xffffffff
	.align		4
        /*0008*/ 	.word	0x00000000
	.align		4
        /*000c*/ 	.word	0xfffffffe
	.align		4
        /*0010*/ 	.word	0x00000000
	.align		4
        /*0014*/ 	.word	0xfffffffd
	.align		4
        /*0018*/ 	.word	0x00000000
	.align		4
        /*001c*/ 	.word	0xfffffffc


//--------------------- .text._Z15trapezoidalRuledddiPd --------------------------
	.section	.text._Z15trapezoidalRuledddiPd,"ax",@progbits
	.align	128
        .global         _Z15trapezoidalRuledddiPd
        .type           _Z15trapezoidalRuledddiPd,@function
        .size           _Z15trapezoidalRuledddiPd,(.L_x_1 - _Z15trapezoidalRuledddiPd)
        .other          _Z15trapezoidalRuledddiPd,@"STO_CUDA_ENTRY STV_DEFAULT"
_Z15trapezoidalRuledddiPd:
.text._Z15trapezoidalRuledddiPd:
[----:B------:R-:W-:Y:S01]  /*0000*/  LDC R1, c[0x0][0x37c] ;  /* 0x0000df00ff017b82 */ /* 0x000fe20000000800 */
[----:B------:R-:W0:Y:S07]  /*0010*/  S2R R0, SR_TID.X ;  /* 0x0000000000007919 */ /* 0x000e2e0000002100 */
[----:B------:R-:W0:Y:S01]  /*0020*/  S2UR UR4, SR_CTAID.X ;  /* 0x00000000000479c3 */ /* 0x000e220000002500 */
[----:B------:R-:W1:Y:S07]  /*0030*/  LDCU UR5, c[0x0][0x398] ;  /* 0x00007300ff0577ac */ /* 0x000e6e0008000800 */
[----:B------:R-:W0:Y:S02]  /*0040*/  LDC R9, c[0x0][0x360] ;  /* 0x0000d800ff097b82 */ /* 0x000e240000000800 */
[----:B0-----:R-:W-:-:S05]  /*0050*/  IMAD R9, R9, UR4, R0 ;  /* 0x0000000409097c24 */ /* 0x001fca000f8e0200 */
[----:B-1----:R-:W-:-:S13]  /*0060*/  ISETP.GE.AND P0, PT, R9, UR5, PT ;  /* 0x0000000509007c0c */ /* 0x002fda000bf06270 */
[----:B------:R-:W-:Y:S05]  /*0070*/  @P0 EXIT ;  /* 0x000000000000094d */ /* 0x000fea0003800000 */
[----:B------:R-:W0:Y:S01]  /*0080*/  LDC.64 R4, c[0x0][0x380] ;  /* 0x0000e000ff047b82 */ /* 0x000e220000000a00 */
[----:B------:R-:W0:Y:S01]  /*0090*/  LDCU.64 UR6, c[0x0][0x390] ;  /* 0x00007200ff0677ac */ /* 0x000e220008000a00 */
[----:B------:R-:W0:Y:S01]  /*00a0*/  I2F.F64 R2, R9 ;  /* 0x0000000900027312 */ /* 0x000e220000201c00 */
[----:B------:R-:W1:Y:S05]  /*00b0*/  LDCU.64 UR4, c[0x0][0x358] ;  /* 0x00006b00ff0477ac */ /* 0x000e6a0008000a00 */
[----:B------:R-:W2:Y:S01]  /*00c0*/  LDC.64 R6, c[0x0][0x3a0] ;  /* 0x0000e800ff067b82 */ /* 0x000ea20000000a00 */
[----:B0-----:R-:W-:-:S08]  /*00d0*/  DFMA R2, R2, UR6, R4 ;  /* 0x0000000602027c2b */ /* 0x001fd00008000004 */
[----:B------:R-:W-:Y:S01]  /*00e0*/  DMUL R2, R2, R2 ;  /* 0x0000000202027228 */ /* 0x000fe20000000000 */
[----:B--2---:R-:W-:-:S07]  /*00f0*/  IMAD.WIDE R4, R9, 0x8, R6 ;  /* 0x0000000809047825 */ /* 0x004fce00078e0206 */
[----:B------:R-:W-:-:S07]  /*0100*/  DMUL R2, R2, UR6 ;  /* 0x0000000602027c28 */ /* 0x000fce0008000000 */
[----:B-1----:R-:W-:Y:S01]  /*0110*/  STG.E.64 desc[UR4][R4.64], R2 ;  /* 0x0000000204007986 */ /* 0x002fe2000c101b04 */
[----:B------:R-:W-:Y:S05]  /*0120*/  EXIT ;  /* 0x000000000000794d */ /* 0x000fea0003800000 */
.L_x_0:
[----:B------:R-:W-:-:S00]  /*0130*/  BRA `(.L_x_0) ;  /* 0xfffffffc00fc7947 */ /* 0x000fc0000383ffff */
[----:B------:R-:W-:-:S00]  /*0140*/  NOP ;  /* 0x0000000000007918 */ /* 0x000fc00000000000 */
        /* <DEDUP_REMOVED lines=11> */
.L_x_1:


//--------------------- .nv.shared.reserved.0     --------------------------
	.section	.nv.shared.reserved.0,"aw",@nobits
	.weak		__nv_reservedSMEM_offset_0_alias
	.size		__nv_reservedSMEM_offset_0_alias, 0, 64
	.other		__nv_reservedSMEM_offset_0_alias,@"STO_CUDA_RESERVED_SHARED STV_DEFAULT"
__nv_reservedSMEM_offset_0_alias:
	.zero		0
	.zero		64


//--------------------- .nv.constant0._Z15trapezoidalRuledddiPd --------------------------
	.section	.nv.constant0._Z15trapezoidalRuledddiPd,"a",@progbits
	.sectionflags	@""
	.align	4
.nv.constant0._Z15trapezoidalRuledddiPd:
	.zero		936


//--------------------- SYMBOLS --------------------------

	.type		.nv.reservedSmem.offset0,@object
	.size		.nv.reservedSmem.offset0,0x4
